	.headerflags	@"EF_CUDA_TEXMODE_UNIFIED EF_CUDA_64BIT_ADDRESS EF_CUDA_ACCELERATORS EF_CUDA_SM90 EF_CUDA_VIRTUAL_SM(EF_CUDA_SM90)"
	.elftype	@"ET_EXEC"


//--------------------- .nv.info                  --------------------------
	.section	.nv.info,"",@"SHT_CUDA_INFO"
	.align	4


	//----- nvinfo : EIATTR_REGCOUNT
	.align		4
        /*0000*/ 	.byte	0x04, 0x2f
        /*0002*/ 	.short	(.L_3 - .L_2)
	.align		4
.L_2:
        /*0004*/ 	.word	index@(triton_poi_fused__native_batch_norm_legit_no_training_add_relu_32)
        /*0008*/ 	.word	0x00000020


	//----- nvinfo : EIATTR_MIN_STACK_SIZE
	.align		4
.L_3:
        /*000c*/ 	.byte	0x04, 0x12
        /*000e*/ 	.short	(.L_5 - .L_4)
	.align		4
.L_4:
        /*0010*/ 	.word	index@(triton_poi_fused__native_batch_norm_legit_no_training_add_relu_32)
        /*0014*/ 	.word	0x00000000


	//----- nvinfo : EIATTR_FRAME_SIZE
	.align		4
.L_5:
        /*0018*/ 	.byte	0x04, 0x11
        /*001a*/ 	.short	(.L_7 - .L_6)
	.align		4
.L_6:
        /*001c*/ 	.word	index@(triton_poi_fused__native_batch_norm_legit_no_training_add_relu_32)
        /*0020*/ 	.word	0x00000000


	//----- nvinfo : EIATTR_MIN_STACK_SIZE
	.align		4
.L_7:
        /*0024*/ 	.byte	0x04, 0x12
        /*0026*/ 	.short	(.L_9 - .L_8)
	.align		4
.L_8:
        /*0028*/ 	.word	index@(triton_poi_fused__native_batch_norm_legit_no_training_add_relu_32)
        /*002c*/ 	.word	0x00000000
.L_9:


//--------------------- .nv.info.triton_poi_fused__native_batch_norm_legit_no_training_add_relu_32 --------------------------
	.section	.nv.info.triton_poi_fused__native_batch_norm_legit_no_training_add_relu_32,"",@"SHT_CUDA_INFO"
	.sectionflags	@""
	.align	4


	//----- nvinfo : EIATTR_CUDA_API_VERSION
	.align		4
        /*0000*/ 	.byte	0x04, 0x37
        /*0002*/ 	.short	(.L_11 - .L_10)
.L_10:
        /*0004*/ 	.word	0x0000007c


	//----- nvinfo : EIATTR_KPARAM_INFO
	.align		4
.L_11:
        /*0008*/ 	.byte	0x04, 0x17
        /*000a*/ 	.short	(.L_13 - .L_12)
.L_12:
        /*000c*/ 	.word	0x00000000
        /*0010*/ 	.short	0x0009
        /*0012*/ 	.short	0x0044
        /*0014*/ 	.byte	0x00, 0xf0, 0x11, 0x00


	//----- nvinfo : EIATTR_KPARAM_INFO
	.align		4
.L_13:
        /*0018*/ 	.byte	0x04, 0x17
        /*001a*/ 	.short	(.L_15 - .L_14)
.L_14:
        /*001c*/ 	.word	0x00000000
        /*0020*/ 	.short	0x0008
        /*0022*/ 	.short	0x0040
        /*0024*/ 	.byte	0x00, 0xf0, 0x11, 0x00


	//----- nvinfo : EIATTR_KPARAM_INFO
	.align		4
.L_15:
        /*0028*/ 	.byte	0x04, 0x17
        /*002a*/ 	.short	(.L_17 - .L_16)
.L_16:
        /*002c*/ 	.word	0x00000000
        /*0030*/ 	.short	0x0007
        /*0032*/ 	.short	0x0038
        /*0034*/ 	.byte	0x00, 0xf4, 0x21, 0x00


	//----- nvinfo : EIATTR_KPARAM_INFO
	.align		4
.L_17:
        /*0038*/ 	.byte	0x04, 0x17
        /*003a*/ 	.short	(.L_19 - .L_18)
.L_18:
        /*003c*/ 	.word	0x00000000
        /*0040*/ 	.short	0x0006
        /*0042*/ 	.short	0x0030
        /*0044*/ 	.byte	0x00, 0xf4, 0x21, 0x00


	//----- nvinfo : EIATTR_KPARAM_INFO
	.align		4
.L_19:
        /*0048*/ 	.byte	0x04, 0x17
        /*004a*/ 	.short	(.L_21 - .L_20)
.L_20:
        /*004c*/ 	.word	0x00000000
        /*0050*/ 	.short	0x0005
        /*0052*/ 	.short	0x0028
        /*0054*/ 	.byte	0x00, 0xf4, 0x21, 0x00


	//----- nvinfo : EIATTR_KPARAM_INFO
	.align		4
.L_21:
        /*0058*/ 	.byte	0x04, 0x17
        /*005a*/ 	.short	(.L_23 - .L_22)
.L_22:
        /*005c*/ 	.word	0x00000000
        /*0060*/ 	.short	0x0004
        /*0062*/ 	.short	0x0020
        /*0064*/ 	.byte	0x00, 0xf4, 0x21, 0x00


	//----- nvinfo : EIATTR_KPARAM_INFO
	.align		4
.L_23:
        /*0068*/ 	.byte	0x04, 0x17
        /*006a*/ 	.short	(.L_25 - .L_24)
.L_24:
        /*006c*/ 	.word	0x00000000
        /*0070*/ 	.short	0x0003
        /*0072*/ 	.short	0x0018
        /*0074*/ 	.byte	0x00, 0xf4, 0x21, 0x00


	//----- nvinfo : EIATTR_KPARAM_INFO
	.align		4
.L_25:
        /*0078*/ 	.byte	0x04, 0x17
        /*007a*/ 	.short	(.L_27 - .L_26)
.L_26:
        /*007c*/ 	.word	0x00000000
        /*0080*/ 	.short	0x0002
        /*0082*/ 	.short	0x0010
        /*0084*/ 	.byte	0x00, 0xf4, 0x21, 0x00


	//----- nvinfo : EIATTR_KPARAM_INFO
	.align		4
.L_27:
        /*0088*/ 	.byte	0x04, 0x17
        /*008a*/ 	.short	(.L_29 - .L_28)
.L_28:
        /*008c*/ 	.word	0x00000000
        /*0090*/ 	.short	0x0001
        /*0092*/ 	.short	0x0008
        /*0094*/ 	.byte	0x00, 0xf4, 0x21, 0x00


	//----- nvinfo : EIATTR_KPARAM_INFO
	.align		4
.L_29:
        /*0098*/ 	.byte	0x04, 0x17
        /*009a*/ 	.short	(.L_31 - .L_30)
.L_30:
        /*009c*/ 	.word	0x00000000
        /*00a0*/ 	.short	0x0000
        /*00a2*/ 	.short	0x0000
        /*00a4*/ 	.byte	0x00, 0xf4, 0x21, 0x00


	//----- nvinfo : EIATTR_SPARSE_MMA_MASK
	.align		4
.L_31:
        /*00a8*/ 	.byte	0x03, 0x50
        /*00aa*/ 	.short	0x0000


	//----- nvinfo : EIATTR_MAXREG_COUNT
	.align		4
        /*00ac*/ 	.byte	0x03, 0x1b
        /*00ae*/ 	.short	0x00ff


	//----- nvinfo : EIATTR_EXIT_INSTR_OFFSETS
	.align		4
        /*00b0*/ 	.byte	0x04, 0x1c
        /*00b2*/ 	.short	(.L_33 - .L_32)


	//   ....[0]....
.L_32:
        /*00b4*/ 	.word	0x000007b0


	//   ....[1]....
        /*00b8*/ 	.word	0x00000800


	//----- nvinfo : EIATTR_REQNTID
	.align		4
.L_33:
        /*00bc*/ 	.byte	0x04, 0x10
        /*00be*/ 	.short	(.L_35 - .L_34)
.L_34:
        /*00c0*/ 	.word	0x00000080
        /*00c4*/ 	.word	0x00000001
        /*00c8*/ 	.word	0x00000001


	//----- nvinfo : EIATTR_CBANK_PARAM_SIZE
	.align		4
.L_35:
        /*00cc*/ 	.byte	0x03, 0x19
        /*00ce*/ 	.short	0x0048


	//----- nvinfo : EIATTR_PARAM_CBANK
	.align		4
        /*00d0*/ 	.byte	0x04, 0x0a
        /*00d2*/ 	.short	(.L_37 - .L_36)
	.align		4
.L_36:
        /*00d4*/ 	.word	index@(.nv.constant0.triton_poi_fused__native_batch_norm_legit_no_training_add_relu_32)
        /*00d8*/ 	.short	0x0210
        /*00da*/ 	.short	0x0048


	//----- nvinfo : EIATTR_SW_WAR
	.align		4
.L_37:
        /*00dc*/ 	.byte	0x04, 0x36
        /*00de*/ 	.short	(.L_39 - .L_38)
.L_38:
        /*00e0*/ 	.word	0x00000008
.L_39:


//--------------------- .nv.callgraph             --------------------------
	.section	.nv.callgraph,"",@"SHT_CUDA_CALLGRAPH"
	.align	4
	.sectionentsize	8
	.align		4
        /*0000*/ 	.word	0x00000000
	.align		4
        /*0004*/ 	.word	0xffffffff
	.align		4
        /*0008*/ 	.word	0x00000000
	.align		4
        /*000c*/ 	.word	0xfffffffe
	.align		4
        /*0010*/ 	.word	0x00000000
	.align		4
        /*0014*/ 	.word	0xfffffffd
	.align		4
        /*0018*/ 	.word	0x00000000
	.align		4
        /*001c*/ 	.word	0xfffffffc


//--------------------- .nv.constant4             --------------------------
	.section	.nv.constant4,"a",@progbits
	.align	8
	.align		8
.nv.constant4:
        /*0000*/ 	.dword	_$_str
	.align		8
        /*0008*/ 	.dword	_$_str_$_2


//--------------------- .text.triton_poi_fused__native_batch_norm_legit_no_training_add_relu_32 --------------------------
	.section	.text.triton_poi_fused__native_batch_norm_legit_no_training_add_relu_32,"ax",@progbits
	.sectionflags	@"SHF_BARRIERS=1"
	.align	128
        .global         triton_poi_fused__native_batch_norm_legit_no_training_add_relu_32
        .type           triton_poi_fused__native_batch_norm_legit_no_training_add_relu_32,@function
        .size           triton_poi_fused__native_batch_norm_legit_no_training_add_relu_32,(.L_x_1 - triton_poi_fused__native_batch_norm_legit_no_training_add_relu_32)
        .other          triton_poi_fused__native_batch_norm_legit_no_training_add_relu_32,@"STO_CUDA_ENTRY STV_DEFAULT"
triton_poi_fused__native_batch_norm_legit_no_training_add_relu_32:
.text.triton_poi_fused__native_batch_norm_legit_no_training_add_relu_32:
[----:B------:R-:W0:Y:S01]  /*0000*/  LDC R1, c[0x0][0x28] ;  /* 0x00000a00ff017b82 */ /* 0x000e220000000800 */
[----:B------:R-:W1:Y:S07]  /*0010*/  S2R R19, SR_TID.X ;  /* 0x0000000000137919 */ /* 0x000e6e0000002100 */
[----:B------:R-:W2:Y:S01]  /*0020*/  LDC.64 R6, c[0x0][0x220] ;  /* 0x00008800ff067b82 */ /* 0x000ea20000000a00 */
[----:B------:R-:W-:Y:S01]  /*0030*/  ULDC.64 UR6, c[0x0][0x208] ;  /* 0x0000820000067ab9 */ /* 0x000fe20000000a00 */
[----:B------:R-:W3:Y:S01]  /*0040*/  S2R R18, SR_CTAID.Y ;  /* 0x0000000000127919 */ /* 0x000ee20000002600 */
[----:B------:R-:W4:Y:S05]  /*0050*/  S2R R8, SR_CTAID.X ;  /* 0x0000000000087919 */ /* 0x000f2a0000002500 */
[----:B------:R-:W5:Y:S08]  /*0060*/  LDC.64 R16, c[0x0][0x218] ;  /* 0x00008600ff107b82 */ /* 0x000f700000000a00 */
[----:B------:R-:W4:Y:S08]  /*0070*/  LDC.64 R20, c[0x0][0x210] ;  /* 0x00008400ff147b82 */ /* 0x000f300000000a00 */
[----:B------:R-:W5:Y:S01]  /*0080*/  LDC.64 R14, c[0x0][0x228] ;  /* 0x00008a00ff0e7b82 */ /* 0x000f620000000a00 */
[----:B-1----:R-:W-:-:S07]  /*0090*/  SHF.L.U32 R9, R19, 0x1, RZ ;  /* 0x0000000113097819 */ /* 0x002fce00000006ff */
[----:B------:R-:W1:Y:S01]  /*00a0*/  LDC.64 R10, c[0x0][0x230] ;  /* 0x00008c00ff0a7b82 */ /* 0x000e620000000a00 */
[----:B------:R-:W-:-:S04]  /*00b0*/  LOP3.LUT R9, R9, 0xfe, RZ, 0xc0, !PT ;  /* 0x000000fe09097812 */ /* 0x000fc800078ec0ff */
[----:B---3--:R-:W-:-:S04]  /*00c0*/  PRMT R0, R9, 0x6540, R18 ;  /* 0x0000654009007816 */ /* 0x008fc80000000012 */
[C---:B------:R-:W-:Y:S01]  /*00d0*/  ISETP.GE.AND P2, PT, R0.reuse, 0xd0, PT ;  /* 0x000000d00000780c */ /* 0x040fe20003f46270 */
[----:B------:R-:W-:-:S05]  /*00e0*/  IMAD.HI R2, R0, 0x4ec4ec4f, RZ ;  /* 0x4ec4ec4f00027827 */ /* 0x000fca00078e02ff */
[----:B------:R-:W-:-:S04]  /*00f0*/  SHF.R.U32.HI R3, RZ, 0x1f, R2 ;  /* 0x0000001fff037819 */ /* 0x000fc80000011602 */
[----:B------:R-:W-:Y:S02]  /*0100*/  LEA.HI.SX32 R5, R2, R3, 0x1c ;  /* 0x0000000302057211 */ /* 0x000fe400078fe2ff */
[----:B------:R-:W-:-:S03]  /*0110*/  CS2R R2, SRZ ;  /* 0x0000000000027805 */ /* 0x000fc6000001ff00 */
[----:B------:R-:W-:-:S04]  /*0120*/  IMAD R13, R5, -0x34, R0 ;  /* 0xffffffcc050d7824 */ /* 0x000fc800078e0200 */
[----:B--2---:R-:W-:-:S05]  /*0130*/  IMAD.WIDE R6, R13, 0x4, R6 ;  /* 0x000000040d067825 */ /* 0x004fca00078e0206 */
[----:B------:R2:W3:Y:S01]  /*0140*/  @!P2 LDG.E.EL.64 R2, desc[UR6][R6.64] ;  /* 0x000000060602a981 */ /* 0x0004e2000c2e1b00 */
[C---:B----4-:R-:W-:Y:S01]  /*0150*/  ISETP.GE.AND P0, PT, R8.reuse, 0x40, PT ;  /* 0x000000400800780c */ /* 0x050fe20003f06270 */
[----:B------:R-:W-:Y:S02]  /*0160*/  IMAD R4, R8, 0x34, R13 ;  /* 0x0000003408047824 */ /* 0x000fe400078e020d */
[----:B-----5:R-:W-:Y:S01]  /*0170*/  IMAD.WIDE R16, R13, 0x4, R16 ;  /* 0x000000040d107825 */ /* 0x020fe200078e0210 */
[----:B------:R-:W-:-:S03]  /*0180*/  ISETP.LT.AND P1, PT, R0, 0xd0, !P0 ;  /* 0x000000d00000780c */ /* 0x000fc60004721270 */
[----:B------:R-:W-:Y:S01]  /*0190*/  IMAD R0, R5, 0xd00, R4 ;  /* 0x00000d0005007824 */ /* 0x000fe200078e0204 */
[----:B------:R-:W-:Y:S02]  /*01a0*/  CS2R R4, SRZ ;  /* 0x0000000000047805 */ /* 0x000fe4000001ff00 */
[----:B--2---:R-:W-:Y:S01]  /*01b0*/  CS2R R6, SRZ ;  /* 0x0000000000067805 */ /* 0x004fe2000001ff00 */
[----:B0-----:R-:W-:-:S04]  /*01c0*/  IMAD.WIDE R14, R13, 0x4, R14 ;  /* 0x000000040d0e7825 */ /* 0x001fc800078e020e */
[----:B------:R-:W-:Y:S01]  /*01d0*/  IMAD.WIDE R20, R0, 0x4, R20 ;  /* 0x0000000400147825 */ /* 0x000fe200078e0214 */
[----:B------:R0:W2:Y:S03]  /*01e0*/  @!P2 LDG.E.EL.64 R4, desc[UR6][R16.64] ;  /* 0x000000061004a981 */ /* 0x0000a6000c2e1b00 */
[----:B-1----:R-:W-:Y:S01]  /*01f0*/  IMAD.WIDE R22, R13, 0x4, R10 ;  /* 0x000000040d167825 */ /* 0x002fe200078e020a */
[----:B------:R1:W2:Y:S01]  /*0200*/  @P1 LDG.E.EL.64 R6, desc[UR6][R20.64] ;  /* 0x0000000614061981 */ /* 0x0002a2000c2e1b00 */
[----:B------:R-:W-:Y:S02]  /*0210*/  CS2R R12, SRZ ;  /* 0x00000000000c7805 */ /* 0x000fe4000001ff00 */
[----:B------:R-:W-:Y:S02]  /*0220*/  CS2R R10, SRZ ;  /* 0x00000000000a7805 */ /* 0x000fe4000001ff00 */
[----:B------:R-:W-:-:S02]  /*0230*/  LOP3.LUT R19, R19, 0x7f, RZ, 0xc0, !PT ;  /* 0x0000007f13137812 */ /* 0x000fc400078ec0ff */
[----:B------:R-:W-:Y:S01]  /*0240*/  SHF.L.U32 R24, R18, 0x8, RZ ;  /* 0x0000000812187819 */ /* 0x000fe200000006ff */
[----:B0-----:R-:W0:Y:S01]  /*0250*/  LDC.64 R16, c[0x0][0x238] ;  /* 0x00008e00ff107b82 */ /* 0x001e220000000a00 */
[----:B------:R4:W5:Y:S04]  /*0260*/  @!P2 LDG.E.EL.64 R12, desc[UR6][R14.64] ;  /* 0x000000060e0ca981 */ /* 0x000968000c2e1b00 */
[----:B------:R4:W5:Y:S01]  /*0270*/  @!P2 LDG.E.EL.64 R10, desc[UR6][R22.64] ;  /* 0x00000006160aa981 */ /* 0x000962000c2e1b00 */
[----:B------:R-:W-:Y:S02]  /*0280*/  PRMT R25, R19, 0x6540, R18 ;  /* 0x0000654013197816 */ /* 0x000fe40000000012 */
[----:B------:R-:W-:-:S03]  /*0290*/  LOP3.LUT R27, R24, 0x80, R19, 0xfe, !PT ;  /* 0x00000080181b7812 */ /* 0x000fc600078efe13 */
[----:B-1----:R-:W-:-:S04]  /*02a0*/  IMAD.HI R20, R25, 0x4ec4ec4f, RZ ;  /* 0x4ec4ec4f19147827 */ /* 0x002fc800078e02ff */
[----:B------:R-:W-:Y:S01]  /*02b0*/  IMAD.HI R18, R27, 0x4ec4ec4f, RZ ;  /* 0x4ec4ec4f1b127827 */ /* 0x000fe200078e02ff */
[----:B------:R-:W-:-:S04]  /*02c0*/  SHF.R.U32.HI R21, RZ, 0x1f, R20 ;  /* 0x0000001fff157819 */ /* 0x000fc80000011614 */
[----:B------:R-:W-:Y:S02]  /*02d0*/  SHF.R.U32.HI R29, RZ, 0x1f, R18 ;  /* 0x0000001fff1d7819 */ /* 0x000fe40000011612 */
[----:B------:R-:W-:Y:S02]  /*02e0*/  LEA.HI.SX32 R20, R20, R21, 0x1c ;  /* 0x0000001514147211 */ /* 0x000fe400078fe2ff */
[----:B------:R-:W-:Y:S02]  /*02f0*/  LEA.HI.SX32 R18, R18, R29, 0x1c ;  /* 0x0000001d12127211 */ /* 0x000fe400078fe2ff */
[----:B----4-:R-:W-:Y:S01]  /*0300*/  IADD3 R14, R8, 0xd00, RZ ;  /* 0x00000d00080e7810 */ /* 0x010fe20007ffe0ff */
[----:B------:R-:W-:Y:S02]  /*0310*/  IMAD R21, R20, -0x34, R25 ;  /* 0xffffffcc14157824 */ /* 0x000fe400078e0219 */
[----:B------:R-:W-:Y:S01]  /*0320*/  IMAD R23, R18, -0x34, R27 ;  /* 0xffffffcc12177824 */ /* 0x000fe200078e021b */
[----:B------:R-:W-:-:S02]  /*0330*/  ISETP.LT.AND P2, PT, R25, 0xd0, !P0 ;  /* 0x000000d01900780c */ /* 0x000fc40004741270 */
[-C--:B------:R-:W-:Y:S02]  /*0340*/  LEA R15, R21, R14.reuse, 0x6 ;  /* 0x0000000e150f7211 */ /* 0x080fe400078e30ff */
[----:B------:R-:W-:Y:S02]  /*0350*/  LEA R29, R23, R14, 0x6 ;  /* 0x0000000e171d7211 */ /* 0x000fe400078e30ff */
[----:B------:R-:W-:Y:S01]  /*0360*/  ISETP.LT.AND P0, PT, R27, 0xd0, !P0 ;  /* 0x000000d01b00780c */ /* 0x000fe20004701270 */
[----:B------:R-:W-:Y:S01]  /*0370*/  IMAD R15, R20, 0x3400, R15 ;  /* 0x00003400140f7824 */ /* 0x000fe200078e020f */
[----:B------:R-:W-:Y:S01]  /*0380*/  HFMA2.MMA R22, -RZ, RZ, 0, 0 ;  /* 0x00000000ff167435 */ /* 0x000fe200000001ff */
[----:B------:R-:W-:Y:S01]  /*0390*/  IMAD R29, R18, 0x3400, R29 ;  /* 0x00003400121d7824 */ /* 0x000fe200078e021d */
[----:B------:R-:W-:Y:S01]  /*03a0*/  MOV R24, RZ ;  /* 0x000000ff00187202 */ /* 0x000fe20000000f00 */
[----:B0-----:R-:W-:-:S04]  /*03b0*/  IMAD.WIDE R14, R15, 0x4, R16 ;  /* 0x000000040f0e7825 */ /* 0x001fc800078e0210 */
[----:B------:R-:W-:-:S03]  /*03c0*/  IMAD.WIDE R16, R29, 0x4, R16 ;  /* 0x000000041d107825 */ /* 0x000fc600078e0210 */
[----:B------:R0:W4:Y:S04]  /*03d0*/  @P2 LDG.E.EL R22, desc[UR6][R14.64] ;  /* 0x000000060e162981 */ /* 0x000128000c2e1900 */
[----:B------:R-:W4:Y:S01]  /*03e0*/  @P0 LDG.E.EL R24, desc[UR6][R16.64] ;  /* 0x0000000610180981 */ /* 0x000f22000c2e1900 */
[----:B0-----:R-:W-:Y:S01]  /*03f0*/  HFMA2.MMA R15, -RZ, RZ, 1.625, 0 ;  /* 0x3e800000ff0f7435 */ /* 0x001fe200000001ff */
[----:B------:R-:W0:Y:S01]  /*0400*/  S2UR UR5, SR_CgaCtaId ;  /* 0x00000000000579c3 */ /* 0x000e220000008800 */
[----:B------:R-:W-:Y:S02]  /*0410*/  UMOV UR4, 0x400 ;  /* 0x0000040000047882 */ /* 0x000fe40000000000 */
[----:B0-----:R-:W-:Y:S01]  /*0420*/  UPRMT UR4, UR5, 0x654, UR4 ;  /* 0x0000065405047896 */ /* 0x001fe20008000004 */
[----:B------:R-:W-:-:S02]  /*0430*/  LEA R21, R21, R8, 0x6 ;  /* 0x0000000815157211 */ /* 0x000fc400078e30ff */
[----:B------:R-:W-:-:S05]  /*0440*/  LEA R23, R23, R8, 0x6 ;  /* 0x0000000817177211 */ /* 0x000fca00078e30ff */
[----:B------:R-:W-:Y:S02]  /*0450*/  IMAD R23, R18, 0x1a00, R23 ;  /* 0x00001a0012177824 */ /* 0x000fe400078e0217 */
[----:B---3--:R-:W-:Y:S01]  /*0460*/  FADD R2, R2, 9.9999997473787516356e-06 ;  /* 0x3727c5ac02027421 */ /* 0x008fe20000000000 */
[----:B------:R-:W-:-:S03]  /*0470*/  FADD R3, R3, 9.9999997473787516356e-06 ;  /* 0x3727c5ac03037421 */ /* 0x000fc60000000000 */
[----:B------:R-:W0:Y:S08]  /*0480*/  MUFU.SQRT R25, R2 ;  /* 0x0000000200197308 */ /* 0x000e300000002000 */
[----:B------:R-:W1:Y:S01]  /*0490*/  MUFU.SQRT R26, R3 ;  /* 0x00000003001a7308 */ /* 0x000e620000002000 */
[C---:B0-----:R-:W-:Y:S02]  /*04a0*/  FSETP.GT.AND P3, PT, R25.reuse, 8.50705917302346158658e+37, PT ;  /* 0x7e8000001900780b */ /* 0x041fe40003f64000 */
[----:B------:R-:W-:-:S02]  /*04b0*/  FSETP.GEU.AND P5, PT, R25, 1.175494350822287508e-38, PT ;  /* 0x008000001900780b */ /* 0x000fc40003fae000 */
[C---:B-1----:R-:W-:Y:S02]  /*04c0*/  FSETP.GT.AND P4, PT, R26.reuse, 8.50705917302346158658e+37, PT ;  /* 0x7e8000001a00780b */ /* 0x042fe40003f84000 */
[----:B------:R-:W-:-:S07]  /*04d0*/  FSETP.GEU.AND P6, PT, R26, 1.175494350822287508e-38, PT ;  /* 0x008000001a00780b */ /* 0x000fce0003fce000 */
[----:B------:R-:W-:-:S04]  /*04e0*/  @P3 FMUL R25, R25, 0.25 ;  /* 0x3e80000019193820 */ /* 0x000fc80000400000 */
[----:B------:R-:W-:Y:S01]  /*04f0*/  @!P5 FMUL R25, R25, 16777216 ;  /* 0x4b8000001919d820 */ /* 0x000fe20000400000 */
[----:B------:R-:W-:-:S04]  /*0500*/  @P4 FMUL R26, R26, 0.25 ;  /* 0x3e8000001a1a4820 */ /* 0x000fc80000400000 */
[----:B------:R-:W-:Y:S01]  /*0510*/  @!P6 FMUL R26, R26, 16777216 ;  /* 0x4b8000001a1ae820 */ /* 0x000fe20000400000 */
[----:B------:R-:W0:Y:S01]  /*0520*/  MUFU.RCP R25, R25 ;  /* 0x0000001900197308 */ /* 0x000e220000001000 */
[----:B------:R-:W-:-:S07]  /*0530*/  FSEL R2, R15, 1, P3 ;  /* 0x3f8000000f027808 */ /* 0x000fce0001800000 */
[----:B------:R-:W1:Y:S01]  /*0540*/  MUFU.RCP R26, R26 ;  /* 0x0000001a001a7308 */ /* 0x000e620000001000 */
[----:B------:R-:W-:Y:S01]  /*0550*/  FSEL R15, R15, 1, P4 ;  /* 0x3f8000000f0f7808 */ /* 0x000fe20002000000 */
[----:B------:R-:W-:-:S04]  /*0560*/  @!P5 FMUL R2, R2, 16777216 ;  /* 0x4b8000000202d820 */ /* 0x000fc80000400000 */
[----:B------:R-:W-:Y:S01]  /*0570*/  @!P6 FMUL R15, R15, 16777216 ;  /* 0x4b8000000f0fe820 */ /* 0x000fe20000400000 */
[----:B0-----:R-:W-:Y:S01]  /*0580*/  FMUL R3, R25, R2 ;  /* 0x0000000219037220 */ /* 0x001fe20000400000 */
[----:B--2---:R-:W-:Y:S01]  /*0590*/  FADD R4, -R4, R6 ;  /* 0x0000000604047221 */ /* 0x004fe20000000100 */
[----:B------:R-:W-:Y:S01]  /*05a0*/  FADD R5, -R5, R7 ;  /* 0x0000000705057221 */ /* 0x000fe20000000100 */
[----:B-1----:R-:W-:Y:S02]  /*05b0*/  FMUL R2, R26, R15 ;  /* 0x0000000f1a027220 */ /* 0x002fe40000400000 */
[----:B------:R-:W-:Y:S02]  /*05c0*/  FMUL R3, R4, R3 ;  /* 0x0000000304037220 */ /* 0x000fe40000400000 */
[----:B------:R-:W-:Y:S02]  /*05d0*/  FMUL R2, R5, R2 ;  /* 0x0000000205027220 */ /* 0x000fe40000400000 */
[----:B-----5:R-:W-:-:S02]  /*05e0*/  FFMA R3, R3, R12, R10 ;  /* 0x0000000c03037223 */ /* 0x020fc4000000000a */
[----:B------:R-:W-:-:S03]  /*05f0*/  FFMA R11, R2, R13, R11 ;  /* 0x0000000d020b7223 */ /* 0x000fc6000000000b */
[----:B------:R-:W-:Y:S02]  /*0600*/  FSETP.GEU.AND P3, PT, R3, RZ, PT ;  /* 0x000000ff0300720b */ /* 0x000fe40003f6e000 */
[----:B------:R-:W-:Y:S02]  /*0610*/  FSETP.GEU.AND P4, PT, R11, RZ, PT ;  /* 0x000000ff0b00720b */ /* 0x000fe40003f8e000 */
[----:B------:R-:W-:Y:S02]  /*0620*/  LEA R4, R9, UR4, 0x3 ;  /* 0x0000000409047c11 */ /* 0x000fe4000f8e18ff */
[----:B------:R-:W-:Y:S02]  /*0630*/  FSEL R5, R3, RZ, P3 ;  /* 0x000000ff03057208 */ /* 0x000fe40001800000 */
[----:B------:R-:W-:-:S03]  /*0640*/  FSEL R11, R11, RZ, P4 ;  /* 0x000000ff0b0b7208 */ /* 0x000fc60002000000 */
[----:B------:R-:W-:Y:S04]  /*0650*/  STS [R4], R5 ;  /* 0x0000000504007388 */ /* 0x000fe80000000800 */
[----:B------:R-:W-:Y:S01]  /*0660*/  STS [R4+0x8], R11 ;  /* 0x0000080b04007388 */ /* 0x000fe20000000800 */
[C---:B------:R-:W-:Y:S02]  /*0670*/  LOP3.LUT R2, R19.reuse, 0x80, RZ, 0xfc, !PT ;  /* 0x0000008013027812 */ /* 0x040fe400078efcff */
[----:B------:R-:W-:Y:S01]  /*0680*/  LEA R10, R19, UR4, 0x3 ;  /* 0x00000004130a7c11 */ /* 0x000fe2000f8e18ff */
[----:B------:R-:W-:Y:S01]  /*0690*/  BAR.SYNC.DEFER_BLOCKING 0x0 ;  /* 0x0000000000007b1d */ /* 0x000fe20000010000 */
[----:B------:R-:W-:-:S07]  /*06a0*/  LEA R12, R2, UR4, 0x3 ;  /* 0x00000004020c7c11 */ /* 0x000fce000f8e18ff */
[----:B------:R-:W0:Y:S01]  /*06b0*/  LDC.64 R2, c[0x0][0x240] ;  /* 0x00009000ff027b82 */ /* 0x000e220000000a00 */
[----:B------:R-:W1:Y:S04]  /*06c0*/  LDS R13, [R10] ;  /* 0x000000000a0d7984 */ /* 0x000e680000000800 */
[----:B------:R-:W2:Y:S01]  /*06d0*/  LDS R15, [R12] ;  /* 0x000000000c0f7984 */ /* 0x000ea20000000800 */
[----:B------:R-:W-:-:S04]  /*06e0*/  IMAD R7, R20, 0x1a00, R21 ;  /* 0x00001a0014077824 */ /* 0x000fc800078e0215 */
[----:B0-----:R-:W-:-:S04]  /*06f0*/  IMAD.WIDE R6, R7, 0x4, R2 ;  /* 0x0000000407067825 */ /* 0x001fc800078e0202 */
[----:B------:R-:W-:-:S04]  /*0700*/  IMAD.WIDE R2, R23, 0x4, R2 ;  /* 0x0000000417027825 */ /* 0x000fc800078e0202 */
[----:B------:R-:W-:Y:S01]  /*0710*/  IMAD R19, R19, -0x4, R10 ;  /* 0xfffffffc13137824 */ /* 0x000fe200078e020a */
[----:B-1----:R0:W-:Y:S04]  /*0720*/  @P2 STG.E desc[UR6][R6.64], R13 ;  /* 0x0000000d06002986 */ /* 0x0021e8000c101906 */
[----:B--2---:R0:W-:Y:S01]  /*0730*/  @P0 STG.E desc[UR6][R2.64], R15 ;  /* 0x0000000f02000986 */ /* 0x0041e2000c101906 */
[----:B----4-:R-:W-:Y:S01]  /*0740*/  FADD R22, R13, R22 ;  /* 0x000000160d167221 */ /* 0x010fe20000000000 */
[----:B------:R-:W-:Y:S01]  /*0750*/  BAR.SYNC.DEFER_BLOCKING 0x0 ;  /* 0x0000000000007b1d */ /* 0x000fe20000010000 */
[----:B------:R-:W-:-:S05]  /*0760*/  FADD R24, R15, R24 ;  /* 0x000000180f187221 */ /* 0x000fca0000000000 */
[----:B------:R0:W-:Y:S04]  /*0770*/  STS [R19], R22 ;  /* 0x0000001613007388 */ /* 0x0001e80000000800 */
[----:B------:R0:W-:Y:S01]  /*0780*/  STS [R19+0x200], R24 ;  /* 0x0002001813007388 */ /* 0x0001e20000000800 */
[----:B------:R-:W-:Y:S01]  /*0790*/  IMAD R4, R9, -0x4, R4 ;  /* 0xfffffffc09047824 */ /* 0x000fe200078e0204 */
[----:B------:R-:W-:Y:S06]  /*07a0*/  BAR.SYNC.DEFER_BLOCKING 0x0 ;  /* 0x0000000000007b1d */ /* 0x000fec0000010000 */
[----:B0-----:R-:W-:Y:S05]  /*07b0*/  @!P1 EXIT ;  /* 0x000000000000994d */ /* 0x001fea0003800000 */
[----:B------:R-:W0:Y:S01]  /*07c0*/  LDS.64 R4, [R4] ;  /* 0x0000000004047984 */ /* 0x000e220000000a00 */
[----:B------:R-:W1:Y:S02]  /*07d0*/  LDC.64 R2, c[0x0][0x248] ;  /* 0x00009200ff027b82 */ /* 0x000e640000000a00 */
[----:B-1----:R-:W-:-:S05]  /*07e0*/  IMAD.WIDE R2, R0, 0x4, R2 ;  /* 0x0000000400027825 */ /* 0x002fca00078e0202 */
[----:B0-----:R-:W-:Y:S01]  /*07f0*/  STG.E.64 desc[UR6][R2.64], R4 ;  /* 0x0000000402007986 */ /* 0x001fe2000c101b06 */
[----:B------:R-:W-:Y:S05]  /*0800*/  EXIT ;  /* 0x000000000000794d */ /* 0x000fea0003800000 */
.L_x_0:
[----:B------:R-:W-:-:S00]  /*0810*/  BRA `(.L_x_0) ;  /* 0xfffffffc00fc7947 */ /* 0x000fc0000383ffff */
[----:B------:R-:W-:-:S00]  /*0820*/  NOP ;  /* 0x0000000000007918 */ /* 0x000fc00000000000 */
        /* <DEDUP_REMOVED lines=13> */
.L_x_1:


//--------------------- .nv.global.init           --------------------------
	.section	.nv.global.init,"aw",@progbits
.nv.global.init:
	.type		_$_str,@object
	.size		_$_str,(_$_str_$_2 - _$_str)
_$_str:
        /*0000*/ 	.byte	0x5f, 0x5f, 0x43, 0x55, 0x44, 0x41, 0x5f, 0x46, 0x54, 0x5a, 0x00
	.type		_$_str_$_2,@object
	.size		_$_str_$_2,(.L_1 - _$_str_$_2)
_$_str_$_2:
        /*000b*/ 	.byte	0x5f, 0x5f, 0x43, 0x55, 0x44, 0x41, 0x5f, 0x50, 0x52, 0x45, 0x43, 0x5f, 0x53, 0x51, 0x52, 0x54
        /*001b*/ 	.byte	0x00
.L_1:


//--------------------- .nv.shared.triton_poi_fused__native_batch_norm_legit_no_training_add_relu_32 --------------------------
	.section	.nv.shared.triton_poi_fused__native_batch_norm_legit_no_training_add_relu_32,"aw",@nobits
	.sectionflags	@""
	.align	16
	.zero		1024


//--------------------- .nv.constant0.triton_poi_fused__native_batch_norm_legit_no_training_add_relu_32 --------------------------
	.section	.nv.constant0.triton_poi_fused__native_batch_norm_legit_no_training_add_relu_32,"a",@progbits
	.sectionflags	@""
	.align	4
.nv.constant0.triton_poi_fused__native_batch_norm_legit_no_training_add_relu_32:
	.zero		600
